//
// Generated by NVIDIA NVVM Compiler
//
// Compiler Build ID: CL-36424714
// Cuda compilation tools, release 13.0, V13.0.88
// Based on NVVM 20.0.0
//

.version 9.0
.target sm_100
.address_size 64

	// .globl	scale

.visible .entry scale(
	.param .u64 .ptr .align 1 scale_param_0,
	.param .f32 scale_param_1,
	.param .u32 scale_param_2,
	.param .u64 .ptr .align 1 scale_param_3,
	.param .u64 .ptr .align 1 scale_param_4,
	.param .u64 .ptr .align 1 scale_param_5,
	.param .u32 scale_param_6,
	.param .u64 .ptr .align 1 scale_param_7
)
{
	.reg .pred 	%p<4>;
	.reg .b32 	%r<7>;
	.reg .b32 	%f<5>;
	.reg .b64 	%rd<17>;

	ld.param.u64 	%rd1, [scale_param_0];
	ld.param.f32 	%f1, [scale_param_1];
	ld.param.u32 	%r2, [scale_param_2];
	ld.param.u64 	%rd2, [scale_param_3];
	ld.param.u64 	%rd3, [scale_param_4];
	ld.param.u64 	%rd4, [scale_param_5];
	ld.param.u32 	%r3, [scale_param_6];
	ld.param.u64 	%rd5, [scale_param_7];
	mov.u32 	%r4, %ntid.x;
	mov.u32 	%r5, %ctaid.x;
	mov.u32 	%r6, %tid.x;
	mad.lo.s32 	%r1, %r4, %r5, %r6;
	setp.ge.s32 	%p1, %r1, %r2;
	@%p1 bra 	$L__BB0_2;
	cvta.to.global.u64 	%rd6, %rd1;
	cvta.to.global.u64 	%rd7, %rd2;
	mul.wide.s32 	%rd8, %r1, 4;
	add.s64 	%rd9, %rd6, %rd8;
	ld.global.f32 	%f2, [%rd9];
	mul.f32 	%f3, %f1, %f2;
	add.s64 	%rd10, %rd7, %rd8;
	st.global.f32 	[%rd10], %f3;
$L__BB0_2:
	setp.ge.s32 	%p2, %r1, %r3;
	@%p2 bra 	$L__BB0_4;
	cvta.to.global.u64 	%rd11, %rd4;
	mul.wide.s32 	%rd12, %r1, 4;
	add.s64 	%rd13, %rd11, %rd12;
	ld.global.f32 	%f4, [%rd13];
	cvta.to.global.u64 	%rd14, %rd5;
	add.s64 	%rd15, %rd14, %rd12;
	st.global.f32 	[%rd15], %f4;
$L__BB0_4:
	setp.ne.s32 	%p3, %r1, 0;
	@%p3 bra 	$L__BB0_6;
	cvta.to.global.u64 	%rd16, %rd3;
	st.global.u32 	[%rd16], %r2;
$L__BB0_6:
	ret;

}


// ===== COMPILED SASS (sm_100) =====

	.target	sm_100

	.elftype	@"ET_EXEC"


//--------------------- .note.nv.tkinfo           --------------------------
	.section	.note.nv.tkinfo,"",@"SHT_NOTE"
	.sectionflags	@"SHF_NOTE_NV_TKINFO"
	.tkinfo
        /*0018*/ 	.word	0x00000002
        /*0030*/ 	.string	""
        /*0030*/ 	.string	"ptxas"
        /*0030*/ 	.string	"Cuda compilation tools, release 13.0, V13.0.88"
        /*0030*/ 	.string	"Build cuda_13.0.r13.0/compiler.36424714_0"
        /*0030*/ 	.string	"-arch sm_100 -m 64 "



//--------------------- .note.nv.cuinfo           --------------------------
	.section	.note.nv.cuinfo,"",@"SHT_NOTE"
	.sectionflags	@"SHF_NOTE_NV_CUINFO"
        /*0018*/ 	.short	0x0002
        /*001a*/ 	.short	0x0064
        /*001c*/ 	.short	0x0082
	.zero		2


//--------------------- .nv.info                  --------------------------
	.section	.nv.info,"",@"SHT_CUDA_INFO"
	.align	4


	//----- nvinfo : EIATTR_REGCOUNT
	.align		4
        /*0000*/ 	.byte	0x04, 0x2f
        /*0002*/ 	.short	(.L_1 - .L_0)
	.align		4
.L_0:
        /*0004*/ 	.word	index@(scale)
        /*0008*/ 	.word	0x0000000e


	//----- nvinfo : EIATTR_FRAME_SIZE
	.align		4
.L_1:
        /*000c*/ 	.byte	0x04, 0x11
        /*000e*/ 	.short	(.L_3 - .L_2)
	.align		4
.L_2:
        /*0010*/ 	.word	index@(scale)
        /*0014*/ 	.word	0x00000000


	//----- nvinfo : EIATTR_MIN_STACK_SIZE
	.align		4
.L_3:
        /*0018*/ 	.byte	0x04, 0x12
        /*001a*/ 	.short	(.L_5 - .L_4)
	.align		4
.L_4:
        /*001c*/ 	.word	index@(scale)
        /*0020*/ 	.word	0x00000000
.L_5:


//--------------------- .nv.compat                --------------------------
	.section	.nv.compat,"",@"SHT_CUDA_COMPAT_INFO"
	.align	4
        /*0000*/ 	.byte	0x02, 0x09, 0x00, 0x00, 0x02, 0x02, 0x01, 0x00, 0x02, 0x05, 0x05, 0x00, 0x03, 0x07, 0x01, 0x01
        /*0010*/ 	.byte	0x02, 0x03, 0x00, 0x00, 0x02, 0x06, 0x01, 0x00, 0x04, 0x0b, 0x08, 0x00, 0x09, 0x00, 0x00, 0x00
        /*0020*/ 	.byte	0x00, 0x00, 0x00, 0x00


//--------------------- .nv.info.scale            --------------------------
	.section	.nv.info.scale,"",@"SHT_CUDA_INFO"
	.sectionflags	@""
	.align	4


	//----- nvinfo : EIATTR_CUDA_API_VERSION
	.align		4
        /*0000*/ 	.byte	0x04, 0x37
        /*0002*/ 	.short	(.L_7 - .L_6)
.L_6:
        /*0004*/ 	.word	0x00000082


	//----- nvinfo : EIATTR_KPARAM_INFO
	.align		4
.L_7:
        /*0008*/ 	.byte	0x04, 0x17
        /*000a*/ 	.short	(.L_9 - .L_8)
.L_8:
        /*000c*/ 	.word	0x00000000
        /*0010*/ 	.short	0x0007
        /*0012*/ 	.short	0x0030
        /*0014*/ 	.byte	0x00, 0xf5, 0x21, 0x00


	//----- nvinfo : EIATTR_KPARAM_INFO
	.align		4
.L_9:
        /*0018*/ 	.byte	0x04, 0x17
        /*001a*/ 	.short	(.L_11 - .L_10)
.L_10:
        /*001c*/ 	.word	0x00000000
        /*0020*/ 	.short	0x0006
        /*0022*/ 	.short	0x0028
        /*0024*/ 	.byte	0x00, 0xf0, 0x11, 0x00


	//----- nvinfo : EIATTR_KPARAM_INFO
	.align		4
.L_11:
        /*0028*/ 	.byte	0x04, 0x17
        /*002a*/ 	.short	(.L_13 - .L_12)
.L_12:
        /*002c*/ 	.word	0x00000000
        /*0030*/ 	.short	0x0005
        /*0032*/ 	.short	0x0020
        /*0034*/ 	.byte	0x00, 0xf5, 0x21, 0x00


	//----- nvinfo : EIATTR_KPARAM_INFO
	.align		4
.L_13:
        /*0038*/ 	.byte	0x04, 0x17
        /*003a*/ 	.short	(.L_15 - .L_14)
.L_14:
        /*003c*/ 	.word	0x00000000
        /*0040*/ 	.short	0x0004
        /*0042*/ 	.short	0x0018
        /*0044*/ 	.byte	0x00, 0xf5, 0x21, 0x00


	//----- nvinfo : EIATTR_KPARAM_INFO
	.align		4
.L_15:
        /*0048*/ 	.byte	0x04, 0x17
        /*004a*/ 	.short	(.L_17 - .L_16)
.L_16:
        /*004c*/ 	.word	0x00000000
        /*0050*/ 	.short	0x0003
        /*0052*/ 	.short	0x0010
        /*0054*/ 	.byte	0x00, 0xf5, 0x21, 0x00


	//----- nvinfo : EIATTR_KPARAM_INFO
	.align		4
.L_17:
        /*0058*/ 	.byte	0x04, 0x17
        /*005a*/ 	.short	(.L_19 - .L_18)
.L_18:
        /*005c*/ 	.word	0x00000000
        /*0060*/ 	.short	0x0002
        /*0062*/ 	.short	0x000c
        /*0064*/ 	.byte	0x00, 0xf0, 0x11, 0x00


	//----- nvinfo : EIATTR_KPARAM_INFO
	.align		4
.L_19:
        /*0068*/ 	.byte	0x04, 0x17
        /*006a*/ 	.short	(.L_21 - .L_20)
.L_20:
        /*006c*/ 	.word	0x00000000
        /*0070*/ 	.short	0x0001
        /*0072*/ 	.short	0x0008
        /*0074*/ 	.byte	0x00, 0xf0, 0x11, 0x00


	//----- nvinfo : EIATTR_KPARAM_INFO
	.align		4
.L_21:
        /*0078*/ 	.byte	0x04, 0x17
        /*007a*/ 	.short	(.L_23 - .L_22)
.L_22:
        /*007c*/ 	.word	0x00000000
        /*0080*/ 	.short	0x0000
        /*0082*/ 	.short	0x0000
        /*0084*/ 	.byte	0x00, 0xf5, 0x21, 0x00


	//----- nvinfo : EIATTR_SPARSE_MMA_MASK
	.align		4
.L_23:
        /*0088*/ 	.byte	0x03, 0x50
        /*008a*/ 	.short	0x0000


	//----- nvinfo : EIATTR_MAXREG_COUNT
	.align		4
        /*008c*/ 	.byte	0x03, 0x1b
        /*008e*/ 	.short	0x00ff


	//----- nvinfo : EIATTR_MERCURY_ISA_VERSION
	.align		4
        /*0090*/ 	.byte	0x03, 0x5f
        /*0092*/ 	.short	0x0101


	//----- nvinfo : EIATTR_VRC_CTA_INIT_COUNT
	.align		4
        /*0094*/ 	.byte	0x02, 0x4a
	.zero		1
	.zero		1


	//----- nvinfo : EIATTR_EXIT_INSTR_OFFSETS
	.align		4
        /*0098*/ 	.byte	0x04, 0x1c
        /*009a*/ 	.short	(.L_25 - .L_24)


	//   ....[0]....
.L_24:
        /*009c*/ 	.word	0x00000190


	//   ....[1]....
        /*00a0*/ 	.word	0x000001c0


	//----- nvinfo : EIATTR_CBANK_PARAM_SIZE
	.align		4
.L_25:
        /*00a4*/ 	.byte	0x03, 0x19
        /*00a6*/ 	.short	0x0038


	//----- nvinfo : EIATTR_PARAM_CBANK
	.align		4
        /*00a8*/ 	.byte	0x04, 0x0a
        /*00aa*/ 	.short	(.L_27 - .L_26)
	.align		4
.L_26:
        /*00ac*/ 	.word	index@(.nv.constant0.scale)
        /*00b0*/ 	.short	0x0380
        /*00b2*/ 	.short	0x0038


	//----- nvinfo : EIATTR_SW_WAR
	.align		4
.L_27:
        /*00b4*/ 	.byte	0x04, 0x36
        /*00b6*/ 	.short	(.L_29 - .L_28)
.L_28:
        /*00b8*/ 	.word	0x00000008
.L_29:


//--------------------- .nv.callgraph             --------------------------
	.section	.nv.callgraph,"",@"SHT_CUDA_CALLGRAPH"
	.align	4
	.sectionentsize	8
	.align		4
        /*0000*/ 	.word	0x00000000
	.align		4
        /*0004*/ 	.word	0xffffffff
	.align		4
        /*0008*/ 	.word	0x00000000
	.align		4
        /*000c*/ 	.word	0xfffffffe
	.align		4
        /*0010*/ 	.word	0x00000000
	.align		4
        /*0014*/ 	.word	0xfffffffd
	.align		4
        /*0018*/ 	.word	0x00000000
	.align		4
        /*001c*/ 	.word	0xfffffffc


//--------------------- .text.scale               --------------------------
	.section	.text.scale,"ax",@progbits
	.align	128
        .global         scale
        .type           scale,@function
        .size           scale,(.L_x_1 - scale)
        .other          scale,@"STO_CUDA_ENTRY STV_DEFAULT"
scale:
.text.scale:
[----:B------:R-:W-:Y:S01]  /*0000*/  LDC R1, c[0x0][0x37c] ;  /* 0x0000df00ff017b82 */ /* 0x000fe20000000800 */
[----:B------:R-:W0:Y:S07]  /*0010*/  S2R R9, SR_CTAID.X ;  /* 0x0000000000097919 */ /* 0x000e2e0000002500 */
[----:B------:R-:W1:Y:S01]  /*0020*/  LDC R8, c[0x0][0x38c] ;  /* 0x0000e300ff087b82 */ /* 0x000e620000000800 */
[----:B------:R-:W0:Y:S01]  /*0030*/  LDCU UR4, c[0x0][0x360] ;  /* 0x00006c00ff0477ac */ /* 0x000e220008000800 */
[----:B------:R-:W0:Y:S01]  /*0040*/  S2R R0, SR_TID.X ;  /* 0x0000000000007919 */ /* 0x000e220000002100 */
[----:B------:R-:W2:Y:S01]  /*0050*/  LDCU UR6, c[0x0][0x3a8] ;  /* 0x00007500ff0677ac */ /* 0x000ea20008000800 */
[----:B0-----:R-:W-:Y:S01]  /*0060*/  IMAD R9, R9, UR4, R0 ;  /* 0x0000000409097c24 */ /* 0x001fe2000f8e0200 */
[----:B------:R-:W0:Y:S04]  /*0070*/  LDCU.64 UR4, c[0x0][0x358] ;  /* 0x00006b00ff0477ac */ /* 0x000e280008000a00 */
[----:B-1----:R-:W-:-:S13]  /*0080*/  ISETP.GE.AND P1, PT, R9, R8, PT ;  /* 0x000000080900720c */ /* 0x002fda0003f26270 */
[----:B------:R-:W1:Y:S01]  /*0090*/  @!P1 LDC.64 R2, c[0x0][0x380] ;  /* 0x0000e000ff029b82 */ /* 0x000e620000000a00 */
[----:B--2---:R-:W-:-:S07]  /*00a0*/  ISETP.GE.AND P0, PT, R9, UR6, PT ;  /* 0x0000000609007c0c */ /* 0x004fce000bf06270 */
[----:B------:R-:W2:Y:S08]  /*00b0*/  @!P1 LDC.64 R4, c[0x0][0x390] ;  /* 0x0000e400ff049b82 */ /* 0x000eb00000000a00 */
[----:B------:R-:W3:Y:S01]  /*00c0*/  @!P1 LDC R11, c[0x0][0x388] ;  /* 0x0000e200ff0b9b82 */ /* 0x000ee20000000800 */
[----:B-1----:R-:W-:-:S07]  /*00d0*/  @!P1 IMAD.WIDE R2, R9, 0x4, R2 ;  /* 0x0000000409029825 */ /* 0x002fce00078e0202 */
[----:B------:R-:W1:Y:S01]  /*00e0*/  @!P0 LDC.64 R6, c[0x0][0x3a0] ;  /* 0x0000e800ff068b82 */ /* 0x000e620000000a00 */
[----:B0-----:R-:W3:Y:S01]  /*00f0*/  @!P1 LDG.E R2, desc[UR4][R2.64] ;  /* 0x0000000402029981 */ /* 0x001ee2000c1e1900 */
[----:B--2---:R-:W-:-:S04]  /*0100*/  @!P1 IMAD.WIDE R4, R9, 0x4, R4 ;  /* 0x0000000409049825 */ /* 0x004fc800078e0204 */
[----:B-1----:R-:W-:-:S04]  /*0110*/  @!P0 IMAD.WIDE R6, R9, 0x4, R6 ;  /* 0x0000000409068825 */ /* 0x002fc800078e0206 */
[----:B---3--:R-:W-:Y:S02]  /*0120*/  @!P1 FMUL R11, R2, R11 ;  /* 0x0000000b020b9220 */ /* 0x008fe40000400000 */
[----:B------:R-:W0:Y:S03]  /*0130*/  @!P0 LDC.64 R2, c[0x0][0x3b0] ;  /* 0x0000ec00ff028b82 */ /* 0x000e260000000a00 */
[----:B------:R1:W-:Y:S04]  /*0140*/  @!P1 STG.E desc[UR4][R4.64], R11 ;  /* 0x0000000b04009986 */ /* 0x0003e8000c101904 */
[----:B------:R-:W2:Y:S01]  /*0150*/  @!P0 LDG.E R7, desc[UR4][R6.64] ;  /* 0x0000000406078981 */ /* 0x000ea2000c1e1900 */
[C---:B------:R-:W-:Y:S01]  /*0160*/  ISETP.NE.AND P1, PT, R9.reuse, RZ, PT ;  /* 0x000000ff0900720c */ /* 0x040fe20003f25270 */
[----:B0-----:R-:W-:-:S05]  /*0170*/  @!P0 IMAD.WIDE R2, R9, 0x4, R2 ;  /* 0x0000000409028825 */ /* 0x001fca00078e0202 */
[----:B--2---:R1:W-:Y:S07]  /*0180*/  @!P0 STG.E desc[UR4][R2.64], R7 ;  /* 0x0000000702008986 */ /* 0x0043ee000c101904 */
[----:B------:R-:W-:Y:S05]  /*0190*/  @P1 EXIT ;  /* 0x000000000000194d */ /* 0x000fea0003800000 */
[----:B-1----:R-:W0:Y:S02]  /*01a0*/  LDC.64 R2, c[0x0][0x398] ;  /* 0x0000e600ff027b82 */ /* 0x002e240000000a00 */
[----:B0-----:R-:W-:Y:S01]  /*01b0*/  STG.E desc[UR4][R2.64], R8 ;  /* 0x0000000802007986 */ /* 0x001fe2000c101904 */
[----:B------:R-:W-:Y:S05]  /*01c0*/  EXIT ;  /* 0x000000000000794d */ /* 0x000fea0003800000 */
.L_x_0:
[----:B------:R-:W-:-:S00]  /*01d0*/  BRA `(.L_x_0) ;  /* 0xfffffffc00fc7947 */ /* 0x000fc0000383ffff */
[----:B------:R-:W-:-:S00]  /*01e0*/  NOP ;  /* 0x0000000000007918 */ /* 0x000fc00000000000 */
        /* <DEDUP_REMOVED lines=9> */
.L_x_1:


//--------------------- .nv.shared.reserved.0     --------------------------
	.section	.nv.shared.reserved.0,"aw",@nobits
	.weak		__nv_reservedSMEM_offset_0_alias
	.size		__nv_reservedSMEM_offset_0_alias, 0, 64
	.other		__nv_reservedSMEM_offset_0_alias,@"STO_CUDA_RESERVED_SHARED STV_DEFAULT"
__nv_reservedSMEM_offset_0_alias:
	.zero		0
	.zero		64


//--------------------- .nv.constant0.scale       --------------------------
	.section	.nv.constant0.scale,"a",@progbits
	.sectionflags	@""
	.align	4
.nv.constant0.scale:
	.zero		952


//--------------------- SYMBOLS --------------------------

	.type		.nv.reservedSmem.offset0,@object
	.size		.nv.reservedSmem.offset0,0x4
